.version 6.5
.target sm_30
.address_size 64

.visible .entry add_s32_sat(
	.param .u64 input,
	.param .u64 output
)
{
	.reg .u64 	    in_addr;
    .reg .u64 	    out_addr;
    .reg .s32 	    temp<4>;

	ld.param.u64 	in_addr, [input];
    ld.param.u64 	out_addr, [output];

    ld.s32          temp0, [in_addr];
    ld.s32          temp1, [in_addr+4];
	add.sat.s32		temp2, temp0, temp1;
	add.s32         temp3, temp0, temp1;
    st.s32          [out_addr], temp2;
    st.s32          [out_addr+4], temp3;
	ret;
}


// ===== COMPILED SASS (sm_100) =====

	.target	sm_100

	.elftype	@"ET_EXEC"


//--------------------- .note.nv.tkinfo           --------------------------
	.section	.note.nv.tkinfo,"",@"SHT_NOTE"
	.sectionflags	@"SHF_NOTE_NV_TKINFO"
	.tkinfo
        /*0018*/ 	.word	0x00000002
        /*0030*/ 	.string	""
        /*0030*/ 	.string	"ptxas"
        /*0030*/ 	.string	"Cuda compilation tools, release 13.0, V13.0.88"
        /*0030*/ 	.string	"Build cuda_13.0.r13.0/compiler.36424714_0"
        /*0030*/ 	.string	"-arch sm_100 "



//--------------------- .note.nv.cuinfo           --------------------------
	.section	.note.nv.cuinfo,"",@"SHT_NOTE"
	.sectionflags	@"SHF_NOTE_NV_CUINFO"
        /*0018*/ 	.short	0x0002
        /*001a*/ 	.short	0x001e
        /*001c*/ 	.short	0x0082
	.zero		2


//--------------------- .nv.info                  --------------------------
	.section	.nv.info,"",@"SHT_CUDA_INFO"
	.align	4


	//----- nvinfo : EIATTR_REGCOUNT
	.align		4
        /*0000*/ 	.byte	0x04, 0x2f
        /*0002*/ 	.short	(.L_1 - .L_0)
	.align		4
.L_0:
        /*0004*/ 	.word	index@(add_s32_sat)
        /*0008*/ 	.word	0x0000000c


	//----- nvinfo : EIATTR_FRAME_SIZE
	.align		4
.L_1:
        /*000c*/ 	.byte	0x04, 0x11
        /*000e*/ 	.short	(.L_3 - .L_2)
	.align		4
.L_2:
        /*0010*/ 	.word	index@(add_s32_sat)
        /*0014*/ 	.word	0x00000000


	//----- nvinfo : EIATTR_MIN_STACK_SIZE
	.align		4
.L_3:
        /*0018*/ 	.byte	0x04, 0x12
        /*001a*/ 	.short	(.L_5 - .L_4)
	.align		4
.L_4:
        /*001c*/ 	.word	index@(add_s32_sat)
        /*0020*/ 	.word	0x00000000
.L_5:


//--------------------- .nv.compat                --------------------------
	.section	.nv.compat,"",@"SHT_CUDA_COMPAT_INFO"
	.align	4
        /*0000*/ 	.byte	0x02, 0x09, 0x00, 0x00, 0x02, 0x02, 0x01, 0x00, 0x02, 0x05, 0x05, 0x00, 0x03, 0x07, 0x01, 0x01
        /*0010*/ 	.byte	0x02, 0x03, 0x00, 0x00, 0x02, 0x06, 0x01, 0x00, 0x04, 0x0b, 0x08, 0x00, 0x09, 0x00, 0x00, 0x00
        /*0020*/ 	.byte	0x00, 0x00, 0x00, 0x00


//--------------------- .nv.info.add_s32_sat      --------------------------
	.section	.nv.info.add_s32_sat,"",@"SHT_CUDA_INFO"
	.sectionflags	@""
	.align	4


	//----- nvinfo : EIATTR_CUDA_API_VERSION
	.align		4
        /*0000*/ 	.byte	0x04, 0x37
        /*0002*/ 	.short	(.L_7 - .L_6)
.L_6:
        /*0004*/ 	.word	0x00000082


	//----- nvinfo : EIATTR_KPARAM_INFO
	.align		4
.L_7:
        /*0008*/ 	.byte	0x04, 0x17
        /*000a*/ 	.short	(.L_9 - .L_8)
.L_8:
        /*000c*/ 	.word	0x00000000
        /*0010*/ 	.short	0x0001
        /*0012*/ 	.short	0x0008
        /*0014*/ 	.byte	0x00, 0xf0, 0x21, 0x00


	//----- nvinfo : EIATTR_KPARAM_INFO
	.align		4
.L_9:
        /*0018*/ 	.byte	0x04, 0x17
        /*001a*/ 	.short	(.L_11 - .L_10)
.L_10:
        /*001c*/ 	.word	0x00000000
        /*0020*/ 	.short	0x0000
        /*0022*/ 	.short	0x0000
        /*0024*/ 	.byte	0x00, 0xf0, 0x21, 0x00


	//----- nvinfo : EIATTR_SPARSE_MMA_MASK
	.align		4
.L_11:
        /*0028*/ 	.byte	0x03, 0x50
        /*002a*/ 	.short	0x0000


	//----- nvinfo : EIATTR_MAXREG_COUNT
	.align		4
        /*002c*/ 	.byte	0x03, 0x1b
        /*002e*/ 	.short	0x00ff


	//----- nvinfo : EIATTR_MERCURY_ISA_VERSION
	.align		4
        /*0030*/ 	.byte	0x03, 0x5f
        /*0032*/ 	.short	0x0101


	//----- nvinfo : EIATTR_VRC_CTA_INIT_COUNT
	.align		4
        /*0034*/ 	.byte	0x02, 0x4a
	.zero		1
	.zero		1


	//----- nvinfo : EIATTR_EXIT_INSTR_OFFSETS
	.align		4
        /*0038*/ 	.byte	0x04, 0x1c
        /*003a*/ 	.short	(.L_13 - .L_12)


	//   ....[0]....
.L_12:
        /*003c*/ 	.word	0x000000d0


	//----- nvinfo : EIATTR_CBANK_PARAM_SIZE
	.align		4
.L_13:
        /*0040*/ 	.byte	0x03, 0x19
        /*0042*/ 	.short	0x0010


	//----- nvinfo : EIATTR_PARAM_CBANK
	.align		4
        /*0044*/ 	.byte	0x04, 0x0a
        /*0046*/ 	.short	(.L_15 - .L_14)
	.align		4
.L_14:
        /*0048*/ 	.word	index@(.nv.constant0.add_s32_sat)
        /*004c*/ 	.short	0x0380
        /*004e*/ 	.short	0x0010


	//----- nvinfo : EIATTR_SW_WAR
	.align		4
.L_15:
        /*0050*/ 	.byte	0x04, 0x36
        /*0052*/ 	.short	(.L_17 - .L_16)
.L_16:
        /*0054*/ 	.word	0x00000008
.L_17:


//--------------------- .nv.callgraph             --------------------------
	.section	.nv.callgraph,"",@"SHT_CUDA_CALLGRAPH"
	.align	4
	.sectionentsize	8
	.align		4
        /*0000*/ 	.word	0x00000000
	.align		4
        /*0004*/ 	.word	0xffffffff
	.align		4
        /*0008*/ 	.word	0x00000000
	.align		4
        /*000c*/ 	.word	0xfffffffe
	.align		4
        /*0010*/ 	.word	0x00000000
	.align		4
        /*0014*/ 	.word	0xfffffffd
	.align		4
        /*0018*/ 	.word	0x00000000
	.align		4
        /*001c*/ 	.word	0xfffffffc


//--------------------- .text.add_s32_sat         --------------------------
	.section	.text.add_s32_sat,"ax",@progbits
	.align	128
        .global         add_s32_sat
        .type           add_s32_sat,@function
        .size           add_s32_sat,(.L_x_1 - add_s32_sat)
        .other          add_s32_sat,@"STO_CUDA_ENTRY STV_DEFAULT"
add_s32_sat:
.text.add_s32_sat:
[----:B------:R-:W-:Y:S08]  /*0000*/  LDC R1, c[0x0][0x37c] ;  /* 0x0000df00ff017b82 */ /* 0x000ff00000000800 */
[----:B------:R-:W0:Y:S01]  /*0010*/  LDC.64 R2, c[0x0][0x380] ;  /* 0x0000e000ff027b82 */ /* 0x000e220000000a00 */
[----:B------:R-:W0:Y:S02]  /*0020*/  LDCU.64 UR4, c[0x0][0x358] ;  /* 0x00006b00ff0477ac */ /* 0x000e240008000a00 */
[----:B0-----:R-:W2:Y:S04]  /*0030*/  LD.E R0, desc[UR4][R2.64] ;  /* 0x0000000402007980 */ /* 0x001ea8000c101900 */
[----:B------:R-:W2:Y:S01]  /*0040*/  LD.E R7, desc[UR4][R2.64+0x4] ;  /* 0x0000040402077980 */ /* 0x000ea2000c101900 */
[----:B------:R-:W0:Y:S01]  /*0050*/  LDC.64 R4, c[0x0][0x388] ;  /* 0x0000e200ff047b82 */ /* 0x000e220000000a00 */
[----:B--2---:R-:W-:-:S05]  /*0060*/  IMAD.IADD R9, R0, 0x1, R7 ;  /* 0x0000000100097824 */ /* 0x004fca00078e0207 */
[CCC-:B------:R-:W-:Y:S01]  /*0070*/  PLOP3.LUT P0, PT, R0.reuse.SIGN, R7.reuse.SIGN, R9.reuse.SIGN, 0x2, 0x0 ;  /* 0x000000070000721f */ /* 0x1c0fe20000700209 */
[----:B0-----:R-:W-:Y:S01]  /*0080*/  ST.E desc[UR4][R4.64+0x4], R9 ;  /* 0x0000040904007985 */ /* 0x001fe2000c101904 */
[----:B------:R-:W-:Y:S02]  /*0090*/  PLOP3.LUT P1, PT, R0.SIGN, R7.SIGN, R9.SIGN, 0x40, 0x0 ;  /* 0x000000070000721f */ /* 0x000fe40000724009 */
[----:B------:R-:W-:-:S04]  /*00a0*/  SEL R7, R9, 0x7fffffff, !P0 ;  /* 0x7fffffff09077807 */ /* 0x000fc80004000000 */
[----:B------:R-:W-:-:S05]  /*00b0*/  SEL R7, R7, 0x80000000, !P1 ;  /* 0x8000000007077807 */ /* 0x000fca0004800000 */
[----:B------:R-:W-:Y:S01]  /*00c0*/  ST.E desc[UR4][R4.64], R7 ;  /* 0x0000000704007985 */ /* 0x000fe2000c101904 */
[----:B------:R-:W-:Y:S05]  /*00d0*/  EXIT ;  /* 0x000000000000794d */ /* 0x000fea0003800000 */
.L_x_0:
[----:B------:R-:W-:-:S00]  /*00e0*/  BRA `(.L_x_0) ;  /* 0xfffffffc00fc7947 */ /* 0x000fc0000383ffff */
[----:B------:R-:W-:-:S00]  /*00f0*/  NOP ;  /* 0x0000000000007918 */ /* 0x000fc00000000000 */
        /* <DEDUP_REMOVED lines=8> */
.L_x_1:


//--------------------- .nv.shared.reserved.0     --------------------------
	.section	.nv.shared.reserved.0,"aw",@nobits
	.weak		__nv_reservedSMEM_offset_0_alias
	.size		__nv_reservedSMEM_offset_0_alias, 0, 64
	.other		__nv_reservedSMEM_offset_0_alias,@"STO_CUDA_RESERVED_SHARED STV_DEFAULT"
__nv_reservedSMEM_offset_0_alias:
	.zero		0
	.zero		64


//--------------------- .nv.constant0.add_s32_sat --------------------------
	.section	.nv.constant0.add_s32_sat,"a",@progbits
	.sectionflags	@""
	.align	4
.nv.constant0.add_s32_sat:
	.zero		912


//--------------------- SYMBOLS --------------------------

	.type		.nv.reservedSmem.offset0,@object
	.size		.nv.reservedSmem.offset0,0x4
